	.headerflags	@"EF_CUDA_TEXMODE_UNIFIED EF_CUDA_64BIT_ADDRESS EF_CUDA_ACCELERATORS EF_CUDA_SM90 EF_CUDA_VIRTUAL_SM(EF_CUDA_SM90)"
	.elftype	@"ET_EXEC"


//--------------------- .nv.info                  --------------------------
	.section	.nv.info,"",@"SHT_CUDA_INFO"
	.align	4


	//----- nvinfo : EIATTR_REGCOUNT
	.align		4
        /*0000*/ 	.byte	0x04, 0x2f
        /*0002*/ 	.short	(.L_1 - .L_0)
	.align		4
.L_0:
        /*0004*/ 	.word	index@(triton_poi_fused__to_copy_9)
        /*0008*/ 	.word	0x00000009


	//----- nvinfo : EIATTR_MIN_STACK_SIZE
	.align		4
.L_1:
        /*000c*/ 	.byte	0x04, 0x12
        /*000e*/ 	.short	(.L_3 - .L_2)
	.align		4
.L_2:
        /*0010*/ 	.word	index@(triton_poi_fused__to_copy_9)
        /*0014*/ 	.word	0x00000000


	//----- nvinfo : EIATTR_FRAME_SIZE
	.align		4
.L_3:
        /*0018*/ 	.byte	0x04, 0x11
        /*001a*/ 	.short	(.L_5 - .L_4)
	.align		4
.L_4:
        /*001c*/ 	.word	index@(triton_poi_fused__to_copy_9)
        /*0020*/ 	.word	0x00000000


	//----- nvinfo : EIATTR_MIN_STACK_SIZE
	.align		4
.L_5:
        /*0024*/ 	.byte	0x04, 0x12
        /*0026*/ 	.short	(.L_7 - .L_6)
	.align		4
.L_6:
        /*0028*/ 	.word	index@(triton_poi_fused__to_copy_9)
        /*002c*/ 	.word	0x00000000
.L_7:


//--------------------- .nv.info.triton_poi_fused__to_copy_9 --------------------------
	.section	.nv.info.triton_poi_fused__to_copy_9,"",@"SHT_CUDA_INFO"
	.sectionflags	@""
	.align	4


	//----- nvinfo : EIATTR_CUDA_API_VERSION
	.align		4
        /*0000*/ 	.byte	0x04, 0x37
        /*0002*/ 	.short	(.L_9 - .L_8)
.L_8:
        /*0004*/ 	.word	0x0000007c


	//----- nvinfo : EIATTR_KPARAM_INFO
	.align		4
.L_9:
        /*0008*/ 	.byte	0x04, 0x17
        /*000a*/ 	.short	(.L_11 - .L_10)
.L_10:
        /*000c*/ 	.word	0x00000000
        /*0010*/ 	.short	0x0001
        /*0012*/ 	.short	0x0008
        /*0014*/ 	.byte	0x00, 0xf0, 0x11, 0x00


	//----- nvinfo : EIATTR_KPARAM_INFO
	.align		4
.L_11:
        /*0018*/ 	.byte	0x04, 0x17
        /*001a*/ 	.short	(.L_13 - .L_12)
.L_12:
        /*001c*/ 	.word	0x00000000
        /*0020*/ 	.short	0x0000
        /*0022*/ 	.short	0x0000
        /*0024*/ 	.byte	0x00, 0xf4, 0x21, 0x00


	//----- nvinfo : EIATTR_SPARSE_MMA_MASK
	.align		4
.L_13:
        /*0028*/ 	.byte	0x03, 0x50
        /*002a*/ 	.short	0x0000


	//----- nvinfo : EIATTR_MAXREG_COUNT
	.align		4
        /*002c*/ 	.byte	0x03, 0x1b
        /*002e*/ 	.short	0x00ff


	//----- nvinfo : EIATTR_EXIT_INSTR_OFFSETS
	.align		4
        /*0030*/ 	.byte	0x04, 0x1c
        /*0032*/ 	.short	(.L_15 - .L_14)


	//   ....[0]....
.L_14:
        /*0034*/ 	.word	0x000000e0


	//   ....[1]....
        /*0038*/ 	.word	0x00000110


	//----- nvinfo : EIATTR_REQNTID
	.align		4
.L_15:
        /*003c*/ 	.byte	0x04, 0x10
        /*003e*/ 	.short	(.L_17 - .L_16)
.L_16:
        /*0040*/ 	.word	0x00000020
        /*0044*/ 	.word	0x00000001
        /*0048*/ 	.word	0x00000001


	//----- nvinfo : EIATTR_CBANK_PARAM_SIZE
	.align		4
.L_17:
        /*004c*/ 	.byte	0x03, 0x19
        /*004e*/ 	.short	0x000c


	//----- nvinfo : EIATTR_PARAM_CBANK
	.align		4
        /*0050*/ 	.byte	0x04, 0x0a
        /*0052*/ 	.short	(.L_19 - .L_18)
	.align		4
.L_18:
        /*0054*/ 	.word	index@(.nv.constant0.triton_poi_fused__to_copy_9)
        /*0058*/ 	.short	0x0210
        /*005a*/ 	.short	0x000c


	//----- nvinfo : EIATTR_SW_WAR
	.align		4
.L_19:
        /*005c*/ 	.byte	0x04, 0x36
        /*005e*/ 	.short	(.L_21 - .L_20)
.L_20:
        /*0060*/ 	.word	0x00000008
.L_21:


//--------------------- .nv.callgraph             --------------------------
	.section	.nv.callgraph,"",@"SHT_CUDA_CALLGRAPH"
	.align	4
	.sectionentsize	8
	.align		4
        /*0000*/ 	.word	0x00000000
	.align		4
        /*0004*/ 	.word	0xffffffff
	.align		4
        /*0008*/ 	.word	0x00000000
	.align		4
        /*000c*/ 	.word	0xfffffffe
	.align		4
        /*0010*/ 	.word	0x00000000
	.align		4
        /*0014*/ 	.word	0xfffffffd
	.align		4
        /*0018*/ 	.word	0x00000000
	.align		4
        /*001c*/ 	.word	0xfffffffc


//--------------------- .text.triton_poi_fused__to_copy_9 --------------------------
	.section	.text.triton_poi_fused__to_copy_9,"ax",@progbits
	.align	128
        .global         triton_poi_fused__to_copy_9
        .type           triton_poi_fused__to_copy_9,@function
        .size           triton_poi_fused__to_copy_9,(.L_x_1 - triton_poi_fused__to_copy_9)
        .other          triton_poi_fused__to_copy_9,@"STO_CUDA_ENTRY STV_DEFAULT"
triton_poi_fused__to_copy_9:
.text.triton_poi_fused__to_copy_9:
[----:B------:R-:W0:Y:S02]  /*0000*/  LDC R1, c[0x0][0x28] ;  /* 0x00000a00ff017b82 */ /* 0x000e240000000800 */
[----:B------:R-:W1:Y:S01]  /*0010*/  S2R R6, SR_TID.X ;  /* 0x0000000000067919 */ /* 0x000e620000002100 */
[----:B------:R-:W2:Y:S01]  /*0020*/  LDC.64 R2, c[0x0][0x210] ;  /* 0x00008400ff027b82 */ /* 0x000ea20000000a00 */
[----:B------:R-:W3:Y:S01]  /*0030*/  S2R R5, SR_CTAID.X ;  /* 0x0000000000057919 */ /* 0x000ee20000002500 */
[C---:B-1----:R-:W-:Y:S02]  /*0040*/  LOP3.LUT R0, R6.reuse, 0x7, RZ, 0xc0, !PT ;  /* 0x0000000706007812 */ /* 0x042fe400078ec0ff */
[----:B------:R-:W-:-:S03]  /*0050*/  LOP3.LUT P0, RZ, R6, 0x18, RZ, 0xc0, !PT ;  /* 0x0000001806ff7812 */ /* 0x000fc6000780c0ff */
[----:B---3--:R-:W-:-:S04]  /*0060*/  IMAD R5, R5, 0x8, R0 ;  /* 0x0000000805057824 */ /* 0x008fc800078e0200 */
[C---:B--2---:R-:W-:Y:S01]  /*0070*/  IMAD.WIDE R2, R5.reuse, 0x8, R2 ;  /* 0x0000000805027825 */ /* 0x044fe200078e0202 */
[----:B------:R-:W-:Y:S02]  /*0080*/  I2FP.F32.S32 R0, R5 ;  /* 0x0000000500007245 */ /* 0x000fe40000201400 */
[----:B------:R-:W-:-:S03]  /*0090*/  ISETP.LT.AND P0, PT, R5, 0x8, !P0 ;  /* 0x000000080500780c */ /* 0x000fc60004701270 */
[----:B------:R-:W-:-:S05]  /*00a0*/  FMUL R0, R0, 0.42857143282890319824 ;  /* 0x3edb6db700007820 */ /* 0x000fca0000400000 */
[----:B------:R-:W-:-:S04]  /*00b0*/  FMNMX R0, RZ, R0, !PT ;  /* 0x00000000ff007209 */ /* 0x000fc80007800000 */
[----:B------:R-:W1:Y:S02]  /*00c0*/  F2I.TRUNC.NTZ R4, R0 ;  /* 0x0000000000047305 */ /* 0x000e64000020f100 */
[----:B-1----:R-:W-:Y:S01]  /*00d0*/  SHF.R.S32.HI R5, RZ, 0x1f, R4 ;  /* 0x0000001fff057819 */ /* 0x002fe20000011404 */
[----:B------:R-:W-:Y:S06]  /*00e0*/  @!P0 EXIT ;  /* 0x000000000000894d */ /* 0x000fec0003800000 */
[----:B------:R-:W-:Y:S02]  /*00f0*/  ULDC.64 UR4, c[0x0][0x208] ;  /* 0x0000820000047ab9 */ /* 0x000fe40000000a00 */
[----:B------:R-:W-:Y:S01]  /*0100*/  STG.E.64 desc[UR4][R2.64], R4 ;  /* 0x0000000402007986 */ /* 0x000fe2000c101b04 */
[----:B------:R-:W-:Y:S05]  /*0110*/  EXIT ;  /* 0x000000000000794d */ /* 0x000fea0003800000 */
.L_x_0:
[----:B------:R-:W-:-:S00]  /*0120*/  BRA `(.L_x_0) ;  /* 0xfffffffc00fc7947 */ /* 0x000fc0000383ffff */
[----:B------:R-:W-:-:S00]  /*0130*/  NOP ;  /* 0x0000000000007918 */ /* 0x000fc00000000000 */
        /* <DEDUP_REMOVED lines=12> */
.L_x_1:


//--------------------- .nv.constant0.triton_poi_fused__to_copy_9 --------------------------
	.section	.nv.constant0.triton_poi_fused__to_copy_9,"a",@progbits
	.sectionflags	@""
	.align	4
.nv.constant0.triton_poi_fused__to_copy_9:
	.zero		540
